//
// Generated by NVIDIA NVVM Compiler
//
// Compiler Build ID: CL-36424714
// Cuda compilation tools, release 13.0, V13.0.88
// Based on NVVM 20.0.0
//

.version 9.0
.target sm_100
.address_size 64

	// .globl	_Z7add_vecPiS_S_i

.visible .entry _Z7add_vecPiS_S_i(
	.param .u64 .ptr .align 1 _Z7add_vecPiS_S_i_param_0,
	.param .u64 .ptr .align 1 _Z7add_vecPiS_S_i_param_1,
	.param .u64 .ptr .align 1 _Z7add_vecPiS_S_i_param_2,
	.param .u32 _Z7add_vecPiS_S_i_param_3
)
{
	.reg .b32 	%r<8>;
	.reg .b64 	%rd<11>;

	ld.param.u64 	%rd1, [_Z7add_vecPiS_S_i_param_0];
	ld.param.u64 	%rd2, [_Z7add_vecPiS_S_i_param_1];
	ld.param.u64 	%rd3, [_Z7add_vecPiS_S_i_param_2];
	ld.param.u32 	%r1, [_Z7add_vecPiS_S_i_param_3];
	cvta.to.global.u64 	%rd4, %rd3;
	cvta.to.global.u64 	%rd5, %rd2;
	cvta.to.global.u64 	%rd6, %rd1;
	mov.u32 	%r2, %ctaid.x;
	mov.u32 	%r3, %tid.x;
	mad.lo.s32 	%r4, %r1, %r2, %r3;
	mul.wide.u32 	%rd7, %r4, 4;
	add.s64 	%rd8, %rd6, %rd7;
	ld.global.u32 	%r5, [%rd8];
	add.s64 	%rd9, %rd5, %rd7;
	ld.global.u32 	%r6, [%rd9];
	add.s32 	%r7, %r6, %r5;
	add.s64 	%rd10, %rd4, %rd7;
	st.global.u32 	[%rd10], %r7;
	ret;

}


// ===== COMPILED SASS (sm_100) =====

	.target	sm_100

	.elftype	@"ET_EXEC"


//--------------------- .note.nv.tkinfo           --------------------------
	.section	.note.nv.tkinfo,"",@"SHT_NOTE"
	.sectionflags	@"SHF_NOTE_NV_TKINFO"
	.tkinfo
        /*0018*/ 	.word	0x00000002
        /*0030*/ 	.string	""
        /*0030*/ 	.string	"ptxas"
        /*0030*/ 	.string	"Cuda compilation tools, release 13.0, V13.0.88"
        /*0030*/ 	.string	"Build cuda_13.0.r13.0/compiler.36424714_0"
        /*0030*/ 	.string	"-arch sm_100 -m 64 "



//--------------------- .note.nv.cuinfo           --------------------------
	.section	.note.nv.cuinfo,"",@"SHT_NOTE"
	.sectionflags	@"SHF_NOTE_NV_CUINFO"
        /*0018*/ 	.short	0x0002
        /*001a*/ 	.short	0x0064
        /*001c*/ 	.short	0x0082
	.zero		2


//--------------------- .nv.info                  --------------------------
	.section	.nv.info,"",@"SHT_CUDA_INFO"
	.align	4


	//----- nvinfo : EIATTR_REGCOUNT
	.align		4
        /*0000*/ 	.byte	0x04, 0x2f
        /*0002*/ 	.short	(.L_1 - .L_0)
	.align		4
.L_0:
        /*0004*/ 	.word	index@(_Z7add_vecPiS_S_i)
        /*0008*/ 	.word	0x0000000c


	//----- nvinfo : EIATTR_FRAME_SIZE
	.align		4
.L_1:
        /*000c*/ 	.byte	0x04, 0x11
        /*000e*/ 	.short	(.L_3 - .L_2)
	.align		4
.L_2:
        /*0010*/ 	.word	index@(_Z7add_vecPiS_S_i)
        /*0014*/ 	.word	0x00000000


	//----- nvinfo : EIATTR_MIN_STACK_SIZE
	.align		4
.L_3:
        /*0018*/ 	.byte	0x04, 0x12
        /*001a*/ 	.short	(.L_5 - .L_4)
	.align		4
.L_4:
        /*001c*/ 	.word	index@(_Z7add_vecPiS_S_i)
        /*0020*/ 	.word	0x00000000
.L_5:


//--------------------- .nv.compat                --------------------------
	.section	.nv.compat,"",@"SHT_CUDA_COMPAT_INFO"
	.align	4
        /*0000*/ 	.byte	0x02, 0x09, 0x00, 0x00, 0x02, 0x02, 0x01, 0x00, 0x02, 0x05, 0x05, 0x00, 0x03, 0x07, 0x01, 0x01
        /*0010*/ 	.byte	0x02, 0x03, 0x00, 0x00, 0x02, 0x06, 0x01, 0x00, 0x04, 0x0b, 0x08, 0x00, 0x09, 0x00, 0x00, 0x00
        /*0020*/ 	.byte	0x00, 0x00, 0x00, 0x00


//--------------------- .nv.info._Z7add_vecPiS_S_i --------------------------
	.section	.nv.info._Z7add_vecPiS_S_i,"",@"SHT_CUDA_INFO"
	.sectionflags	@""
	.align	4


	//----- nvinfo : EIATTR_CUDA_API_VERSION
	.align		4
        /*0000*/ 	.byte	0x04, 0x37
        /*0002*/ 	.short	(.L_7 - .L_6)
.L_6:
        /*0004*/ 	.word	0x00000082


	//----- nvinfo : EIATTR_KPARAM_INFO
	.align		4
.L_7:
        /*0008*/ 	.byte	0x04, 0x17
        /*000a*/ 	.short	(.L_9 - .L_8)
.L_8:
        /*000c*/ 	.word	0x00000000
        /*0010*/ 	.short	0x0003
        /*0012*/ 	.short	0x0018
        /*0014*/ 	.byte	0x00, 0xf0, 0x11, 0x00


	//----- nvinfo : EIATTR_KPARAM_INFO
	.align		4
.L_9:
        /*0018*/ 	.byte	0x04, 0x17
        /*001a*/ 	.short	(.L_11 - .L_10)
.L_10:
        /*001c*/ 	.word	0x00000000
        /*0020*/ 	.short	0x0002
        /*0022*/ 	.short	0x0010
        /*0024*/ 	.byte	0x00, 0xf5, 0x21, 0x00


	//----- nvinfo : EIATTR_KPARAM_INFO
	.align		4
.L_11:
        /*0028*/ 	.byte	0x04, 0x17
        /*002a*/ 	.short	(.L_13 - .L_12)
.L_12:
        /*002c*/ 	.word	0x00000000
        /*0030*/ 	.short	0x0001
        /*0032*/ 	.short	0x0008
        /*0034*/ 	.byte	0x00, 0xf5, 0x21, 0x00


	//----- nvinfo : EIATTR_KPARAM_INFO
	.align		4
.L_13:
        /*0038*/ 	.byte	0x04, 0x17
        /*003a*/ 	.short	(.L_15 - .L_14)
.L_14:
        /*003c*/ 	.word	0x00000000
        /*0040*/ 	.short	0x0000
        /*0042*/ 	.short	0x0000
        /*0044*/ 	.byte	0x00, 0xf5, 0x21, 0x00


	//----- nvinfo : EIATTR_SPARSE_MMA_MASK
	.align		4
.L_15:
        /*0048*/ 	.byte	0x03, 0x50
        /*004a*/ 	.short	0x0000


	//----- nvinfo : EIATTR_MAXREG_COUNT
	.align		4
        /*004c*/ 	.byte	0x03, 0x1b
        /*004e*/ 	.short	0x00ff


	//----- nvinfo : EIATTR_MERCURY_ISA_VERSION
	.align		4
        /*0050*/ 	.byte	0x03, 0x5f
        /*0052*/ 	.short	0x0101


	//----- nvinfo : EIATTR_VRC_CTA_INIT_COUNT
	.align		4
        /*0054*/ 	.byte	0x02, 0x4a
	.zero		1
	.zero		1


	//----- nvinfo : EIATTR_EXIT_INSTR_OFFSETS
	.align		4
        /*0058*/ 	.byte	0x04, 0x1c
        /*005a*/ 	.short	(.L_17 - .L_16)


	//   ....[0]....
.L_16:
        /*005c*/ 	.word	0x00000100


	//----- nvinfo : EIATTR_CBANK_PARAM_SIZE
	.align		4
.L_17:
        /*0060*/ 	.byte	0x03, 0x19
        /*0062*/ 	.short	0x001c


	//----- nvinfo : EIATTR_PARAM_CBANK
	.align		4
        /*0064*/ 	.byte	0x04, 0x0a
        /*0066*/ 	.short	(.L_19 - .L_18)
	.align		4
.L_18:
        /*0068*/ 	.word	index@(.nv.constant0._Z7add_vecPiS_S_i)
        /*006c*/ 	.short	0x0380
        /*006e*/ 	.short	0x001c


	//----- nvinfo : EIATTR_SW_WAR
	.align		4
.L_19:
        /*0070*/ 	.byte	0x04, 0x36
        /*0072*/ 	.short	(.L_21 - .L_20)
.L_20:
        /*0074*/ 	.word	0x00000008
.L_21:


//--------------------- .nv.callgraph             --------------------------
	.section	.nv.callgraph,"",@"SHT_CUDA_CALLGRAPH"
	.align	4
	.sectionentsize	8
	.align		4
        /*0000*/ 	.word	0x00000000
	.align		4
        /*0004*/ 	.word	0xffffffff
	.align		4
        /*0008*/ 	.word	0x00000000
	.align		4
        /*000c*/ 	.word	0xfffffffe
	.align		4
        /*0010*/ 	.word	0x00000000
	.align		4
        /*0014*/ 	.word	0xfffffffd
	.align		4
        /*0018*/ 	.word	0x00000000
	.align		4
        /*001c*/ 	.word	0xfffffffc


//--------------------- .text._Z7add_vecPiS_S_i   --------------------------
	.section	.text._Z7add_vecPiS_S_i,"ax",@progbits
	.align	128
        .global         _Z7add_vecPiS_S_i
        .type           _Z7add_vecPiS_S_i,@function
        .size           _Z7add_vecPiS_S_i,(.L_x_1 - _Z7add_vecPiS_S_i)
        .other          _Z7add_vecPiS_S_i,@"STO_CUDA_ENTRY STV_DEFAULT"
_Z7add_vecPiS_S_i:
.text._Z7add_vecPiS_S_i:
[----:B------:R-:W-:Y:S01]  /*0000*/  LDC R1, c[0x0][0x37c] ;  /* 0x0000df00ff017b82 */ /* 0x000fe20000000800 */
[----:B------:R-:W0:Y:S07]  /*0010*/  S2R R9, SR_TID.X ;  /* 0x0000000000097919 */ /* 0x000e2e0000002100 */
[----:B------:R-:W0:Y:S01]  /*0020*/  S2UR UR6, SR_CTAID.X ;  /* 0x00000000000679c3 */ /* 0x000e220000002500 */
[----:B------:R-:W1:Y:S07]  /*0030*/  LDCU.64 UR4, c[0x0][0x358] ;  /* 0x00006b00ff0477ac */ /* 0x000e6e0008000a00 */
[----:B------:R-:W0:Y:S08]  /*0040*/  LDC R0, c[0x0][0x398] ;  /* 0x0000e600ff007b82 */ /* 0x000e300000000800 */
[----:B------:R-:W2:Y:S08]  /*0050*/  LDC.64 R2, c[0x0][0x380] ;  /* 0x0000e000ff027b82 */ /* 0x000eb00000000a00 */
[----:B------:R-:W3:Y:S01]  /*0060*/  LDC.64 R4, c[0x0][0x388] ;  /* 0x0000e200ff047b82 */ /* 0x000ee20000000a00 */
[----:B0-----:R-:W-:-:S07]  /*0070*/  IMAD R9, R0, UR6, R9 ;  /* 0x0000000600097c24 */ /* 0x001fce000f8e0209 */
[----:B------:R-:W0:Y:S01]  /*0080*/  LDC.64 R6, c[0x0][0x390] ;  /* 0x0000e400ff067b82 */ /* 0x000e220000000a00 */
[----:B--2---:R-:W-:-:S06]  /*0090*/  IMAD.WIDE.U32 R2, R9, 0x4, R2 ;  /* 0x0000000409027825 */ /* 0x004fcc00078e0002 */
[----:B-1----:R-:W2:Y:S01]  /*00a0*/  LDG.E R2, desc[UR4][R2.64] ;  /* 0x0000000402027981 */ /* 0x002ea2000c1e1900 */
[----:B---3--:R-:W-:-:S06]  /*00b0*/  IMAD.WIDE.U32 R4, R9, 0x4, R4 ;  /* 0x0000000409047825 */ /* 0x008fcc00078e0004 */
[----:B------:R-:W2:Y:S01]  /*00c0*/  LDG.E R5, desc[UR4][R4.64] ;  /* 0x0000000404057981 */ /* 0x000ea2000c1e1900 */
[----:B0-----:R-:W-:Y:S01]  /*00d0*/  IMAD.WIDE.U32 R6, R9, 0x4, R6 ;  /* 0x0000000409067825 */ /* 0x001fe200078e0006 */
[----:B--2---:R-:W-:-:S05]  /*00e0*/  IADD3 R9, PT, PT, R2, R5, RZ ;  /* 0x0000000502097210 */ /* 0x004fca0007ffe0ff */
[----:B------:R-:W-:Y:S01]  /*00f0*/  STG.E desc[UR4][R6.64], R9 ;  /* 0x0000000906007986 */ /* 0x000fe2000c101904 */
[----:B------:R-:W-:Y:S05]  /*0100*/  EXIT ;  /* 0x000000000000794d */ /* 0x000fea0003800000 */
.L_x_0:
[----:B------:R-:W-:-:S00]  /*0110*/  BRA `(.L_x_0) ;  /* 0xfffffffc00fc7947 */ /* 0x000fc0000383ffff */
[----:B------:R-:W-:-:S00]  /*0120*/  NOP ;  /* 0x0000000000007918 */ /* 0x000fc00000000000 */
        /* <DEDUP_REMOVED lines=13> */
.L_x_1:


//--------------------- .nv.shared.reserved.0     --------------------------
	.section	.nv.shared.reserved.0,"aw",@nobits
	.weak		__nv_reservedSMEM_offset_0_alias
	.size		__nv_reservedSMEM_offset_0_alias, 0, 64
	.other		__nv_reservedSMEM_offset_0_alias,@"STO_CUDA_RESERVED_SHARED STV_DEFAULT"
__nv_reservedSMEM_offset_0_alias:
	.zero		0
	.zero		64


//--------------------- .nv.constant0._Z7add_vecPiS_S_i --------------------------
	.section	.nv.constant0._Z7add_vecPiS_S_i,"a",@progbits
	.sectionflags	@""
	.align	4
.nv.constant0._Z7add_vecPiS_S_i:
	.zero		924


//--------------------- SYMBOLS --------------------------

	.type		.nv.reservedSmem.offset0,@object
	.size		.nv.reservedSmem.offset0,0x4
